//
// Generated by NVIDIA NVVM Compiler
//
// Compiler Build ID: CL-36424714
// Cuda compilation tools, release 13.0, V13.0.88
// Based on NVVM 20.0.0
//

.version 9.0
.target sm_100
.address_size 64

	// .globl	_Z7mat_mulPiS_S_i
// _ZZ7mat_mulPiS_S_iE3s_a has been demoted
// _ZZ7mat_mulPiS_S_iE3s_b has been demoted

.visible .entry _Z7mat_mulPiS_S_i(
	.param .u64 .ptr .align 1 _Z7mat_mulPiS_S_i_param_0,
	.param .u64 .ptr .align 1 _Z7mat_mulPiS_S_i_param_1,
	.param .u64 .ptr .align 1 _Z7mat_mulPiS_S_i_param_2,
	.param .u32 _Z7mat_mulPiS_S_i_param_3
)
{
	.reg .pred 	%p<8>;
	.reg .b32 	%r<116>;
	.reg .b32 	%f<71>;
	.reg .b64 	%rd<29>;
	// demoted variable
	.shared .align 4 .b8 _ZZ7mat_mulPiS_S_iE3s_a[16];
	// demoted variable
	.shared .align 4 .b8 _ZZ7mat_mulPiS_S_iE3s_b[16];
	ld.param.u64 	%rd4, [_Z7mat_mulPiS_S_i_param_0];
	ld.param.u64 	%rd5, [_Z7mat_mulPiS_S_i_param_1];
	ld.param.u64 	%rd3, [_Z7mat_mulPiS_S_i_param_2];
	ld.param.u32 	%r43, [_Z7mat_mulPiS_S_i_param_3];
	cvta.to.global.u64 	%rd1, %rd5;
	cvta.to.global.u64 	%rd2, %rd4;
	mov.u32 	%r1, %tid.x;
	mov.u32 	%r2, %tid.y;
	mov.u32 	%r45, %ctaid.x;
	mov.u32 	%r46, %ctaid.y;
	mov.u32 	%r47, %ntid.y;
	mad.lo.s32 	%r3, %r46, %r47, %r2;
	mov.u32 	%r48, %ntid.x;
	mad.lo.s32 	%r4, %r45, %r48, %r1;
	shr.u32 	%r49, %r43, 31;
	add.s32 	%r50, %r43, %r49;
	shr.s32 	%r5, %r50, 1;
	setp.lt.s32 	%p1, %r43, 2;
	mov.b32 	%r115, 0;
	@%p1 bra 	$L__BB0_9;
	mad.lo.s32 	%r6, %r43, %r3, %r1;
	shl.b32 	%r53, %r2, 3;
	mov.u32 	%r54, _ZZ7mat_mulPiS_S_iE3s_a;
	add.s32 	%r7, %r54, %r53;
	shl.b32 	%r55, %r1, 2;
	add.s32 	%r8, %r7, %r55;
	mov.u32 	%r56, _ZZ7mat_mulPiS_S_iE3s_b;
	add.s32 	%r10, %r56, %r55;
	add.s32 	%r9, %r10, %r53;
	add.s32 	%r57, %r5, -1;
	setp.lt.u32 	%p2, %r57, 3;
	mov.b32 	%r113, 0;
	mov.u32 	%r115, %r113;
	@%p2 bra 	$L__BB0_4;
	and.b32  	%r113, %r5, 1073741820;
	neg.s32 	%r107, %r113;
	add.s32 	%r60, %r2, 6;
	mad.lo.s32 	%r105, %r43, %r60, %r4;
	shl.b32 	%r13, %r43, 3;
	add.s32 	%r61, %r2, 4;
	mad.lo.s32 	%r104, %r43, %r61, %r4;
	add.s32 	%r62, %r2, 2;
	mad.lo.s32 	%r103, %r43, %r62, %r4;
	mad.lo.s32 	%r102, %r2, %r43, %r4;
	mov.b32 	%r115, 0;
	mov.u32 	%r106, %r6;
$L__BB0_3:
	.pragma "nounroll";
	mul.wide.s32 	%rd6, %r106, 4;
	add.s64 	%rd7, %rd2, %rd6;
	ld.global.u32 	%r63, [%rd7];
	cvt.rn.f32.s32 	%f1, %r63;
	st.shared.f32 	[%r8], %f1;
	mul.wide.s32 	%rd8, %r102, 4;
	add.s64 	%rd9, %rd1, %rd8;
	ld.global.u32 	%r64, [%rd9];
	cvt.rn.f32.s32 	%f2, %r64;
	st.shared.f32 	[%r9], %f2;
	bar.sync 	0;
	ld.shared.f32 	%f3, [%r7];
	ld.shared.f32 	%f4, [%r10];
	cvt.rn.f32.s32 	%f5, %r115;
	fma.rn.f32 	%f6, %f3, %f4, %f5;
	cvt.rzi.s32.f32 	%r65, %f6;
	ld.shared.f32 	%f7, [%r7+4];
	ld.shared.f32 	%f8, [%r10+8];
	cvt.rn.f32.s32 	%f9, %r65;
	fma.rn.f32 	%f10, %f7, %f8, %f9;
	bar.sync 	0;
	ld.global.u32 	%r66, [%rd7+8];
	cvt.rn.f32.s32 	%f11, %r66;
	st.shared.f32 	[%r8], %f11;
	mul.wide.s32 	%rd10, %r103, 4;
	add.s64 	%rd11, %rd1, %rd10;
	ld.global.u32 	%r67, [%rd11];
	cvt.rn.f32.s32 	%f12, %r67;
	st.shared.f32 	[%r9], %f12;
	bar.sync 	0;
	cvt.rzi.s32.f32 	%r68, %f10;
	ld.shared.f32 	%f13, [%r7];
	ld.shared.f32 	%f14, [%r10];
	cvt.rn.f32.s32 	%f15, %r68;
	fma.rn.f32 	%f16, %f13, %f14, %f15;
	cvt.rzi.s32.f32 	%r69, %f16;
	ld.shared.f32 	%f17, [%r7+4];
	ld.shared.f32 	%f18, [%r10+8];
	cvt.rn.f32.s32 	%f19, %r69;
	fma.rn.f32 	%f20, %f17, %f18, %f19;
	bar.sync 	0;
	ld.global.u32 	%r70, [%rd7+16];
	cvt.rn.f32.s32 	%f21, %r70;
	st.shared.f32 	[%r8], %f21;
	mul.wide.s32 	%rd12, %r104, 4;
	add.s64 	%rd13, %rd1, %rd12;
	ld.global.u32 	%r71, [%rd13];
	cvt.rn.f32.s32 	%f22, %r71;
	st.shared.f32 	[%r9], %f22;
	bar.sync 	0;
	cvt.rzi.s32.f32 	%r72, %f20;
	ld.shared.f32 	%f23, [%r7];
	ld.shared.f32 	%f24, [%r10];
	cvt.rn.f32.s32 	%f25, %r72;
	fma.rn.f32 	%f26, %f23, %f24, %f25;
	cvt.rzi.s32.f32 	%r73, %f26;
	ld.shared.f32 	%f27, [%r7+4];
	ld.shared.f32 	%f28, [%r10+8];
	cvt.rn.f32.s32 	%f29, %r73;
	fma.rn.f32 	%f30, %f27, %f28, %f29;
	bar.sync 	0;
	ld.global.u32 	%r74, [%rd7+24];
	cvt.rn.f32.s32 	%f31, %r74;
	st.shared.f32 	[%r8], %f31;
	mul.wide.s32 	%rd14, %r105, 4;
	add.s64 	%rd15, %rd1, %rd14;
	ld.global.u32 	%r75, [%rd15];
	cvt.rn.f32.s32 	%f32, %r75;
	st.shared.f32 	[%r9], %f32;
	bar.sync 	0;
	cvt.rzi.s32.f32 	%r76, %f30;
	ld.shared.f32 	%f33, [%r7];
	ld.shared.f32 	%f34, [%r10];
	cvt.rn.f32.s32 	%f35, %r76;
	fma.rn.f32 	%f36, %f33, %f34, %f35;
	cvt.rzi.s32.f32 	%r77, %f36;
	ld.shared.f32 	%f37, [%r7+4];
	ld.shared.f32 	%f38, [%r10+8];
	cvt.rn.f32.s32 	%f39, %r77;
	fma.rn.f32 	%f40, %f37, %f38, %f39;
	cvt.rzi.s32.f32 	%r115, %f40;
	bar.sync 	0;
	add.s32 	%r107, %r107, 4;
	add.s32 	%r106, %r106, 8;
	add.s32 	%r105, %r105, %r13;
	add.s32 	%r104, %r104, %r13;
	add.s32 	%r103, %r103, %r13;
	add.s32 	%r102, %r102, %r13;
	setp.ne.s32 	%p3, %r107, 0;
	@%p3 bra 	$L__BB0_3;
$L__BB0_4:
	and.b32  	%r35, %r5, 3;
	setp.eq.s32 	%p4, %r35, 0;
	@%p4 bra 	$L__BB0_9;
	setp.eq.s32 	%p5, %r35, 1;
	@%p5 bra 	$L__BB0_7;
	shl.b32 	%r79, %r113, 1;
	add.s32 	%r80, %r6, %r79;
	mul.wide.s32 	%rd16, %r80, 4;
	add.s64 	%rd17, %rd2, %rd16;
	ld.global.u32 	%r81, [%rd17];
	cvt.rn.f32.s32 	%f41, %r81;
	st.shared.f32 	[%r8], %f41;
	add.s32 	%r82, %r79, %r2;
	mad.lo.s32 	%r83, %r82, %r43, %r4;
	mul.wide.s32 	%rd18, %r83, 4;
	add.s64 	%rd19, %rd1, %rd18;
	ld.global.u32 	%r84, [%rd19];
	cvt.rn.f32.s32 	%f42, %r84;
	st.shared.f32 	[%r9], %f42;
	bar.sync 	0;
	ld.shared.f32 	%f43, [%r7];
	ld.shared.f32 	%f44, [%r10];
	cvt.rn.f32.s32 	%f45, %r115;
	fma.rn.f32 	%f46, %f43, %f44, %f45;
	cvt.rzi.s32.f32 	%r85, %f46;
	ld.shared.f32 	%f47, [%r7+4];
	ld.shared.f32 	%f48, [%r10+8];
	cvt.rn.f32.s32 	%f49, %r85;
	fma.rn.f32 	%f50, %f47, %f48, %f49;
	bar.sync 	0;
	ld.global.u32 	%r86, [%rd17+8];
	cvt.rn.f32.s32 	%f51, %r86;
	st.shared.f32 	[%r8], %f51;
	add.s32 	%r87, %r82, 2;
	mad.lo.s32 	%r88, %r87, %r43, %r4;
	mul.wide.s32 	%rd20, %r88, 4;
	add.s64 	%rd21, %rd1, %rd20;
	ld.global.u32 	%r89, [%rd21];
	cvt.rn.f32.s32 	%f52, %r89;
	st.shared.f32 	[%r9], %f52;
	bar.sync 	0;
	cvt.rzi.s32.f32 	%r90, %f50;
	ld.shared.f32 	%f53, [%r7];
	ld.shared.f32 	%f54, [%r10];
	cvt.rn.f32.s32 	%f55, %r90;
	fma.rn.f32 	%f56, %f53, %f54, %f55;
	cvt.rzi.s32.f32 	%r91, %f56;
	ld.shared.f32 	%f57, [%r7+4];
	ld.shared.f32 	%f58, [%r10+8];
	cvt.rn.f32.s32 	%f59, %r91;
	fma.rn.f32 	%f60, %f57, %f58, %f59;
	bar.sync 	0;
	cvt.rzi.s32.f32 	%r115, %f60;
	sub.s32 	%r92, %r79, %r113;
	add.s32 	%r113, %r92, 2;
$L__BB0_7:
	and.b32  	%r93, %r5, 1;
	setp.eq.b32 	%p6, %r93, 1;
	not.pred 	%p7, %p6;
	@%p7 bra 	$L__BB0_9;
	shl.b32 	%r94, %r113, 1;
	add.s32 	%r95, %r6, %r94;
	mul.wide.s32 	%rd22, %r95, 4;
	add.s64 	%rd23, %rd2, %rd22;
	ld.global.u32 	%r96, [%rd23];
	cvt.rn.f32.s32 	%f61, %r96;
	st.shared.f32 	[%r8], %f61;
	add.s32 	%r97, %r94, %r2;
	mad.lo.s32 	%r98, %r97, %r43, %r4;
	mul.wide.s32 	%rd24, %r98, 4;
	add.s64 	%rd25, %rd1, %rd24;
	ld.global.u32 	%r99, [%rd25];
	cvt.rn.f32.s32 	%f62, %r99;
	st.shared.f32 	[%r9], %f62;
	bar.sync 	0;
	ld.shared.f32 	%f63, [%r7];
	ld.shared.f32 	%f64, [%r10];
	cvt.rn.f32.s32 	%f65, %r115;
	fma.rn.f32 	%f66, %f63, %f64, %f65;
	cvt.rzi.s32.f32 	%r100, %f66;
	ld.shared.f32 	%f67, [%r7+4];
	ld.shared.f32 	%f68, [%r10+8];
	cvt.rn.f32.s32 	%f69, %r100;
	fma.rn.f32 	%f70, %f67, %f68, %f69;
	cvt.rzi.s32.f32 	%r115, %f70;
	bar.sync 	0;
$L__BB0_9:
	cvta.to.global.u64 	%rd26, %rd3;
	mad.lo.s32 	%r101, %r43, %r3, %r4;
	mul.wide.s32 	%rd27, %r101, 4;
	add.s64 	%rd28, %rd26, %rd27;
	st.global.u32 	[%rd28], %r115;
	ret;

}


// ===== COMPILED SASS (sm_100) =====

	.target	sm_100

	.elftype	@"ET_EXEC"


//--------------------- .note.nv.tkinfo           --------------------------
	.section	.note.nv.tkinfo,"",@"SHT_NOTE"
	.sectionflags	@"SHF_NOTE_NV_TKINFO"
	.tkinfo
        /*0018*/ 	.word	0x00000002
        /*0030*/ 	.string	""
        /*0030*/ 	.string	"ptxas"
        /*0030*/ 	.string	"Cuda compilation tools, release 13.0, V13.0.88"
        /*0030*/ 	.string	"Build cuda_13.0.r13.0/compiler.36424714_0"
        /*0030*/ 	.string	"-arch sm_100 -m 64 "



//--------------------- .note.nv.cuinfo           --------------------------
	.section	.note.nv.cuinfo,"",@"SHT_NOTE"
	.sectionflags	@"SHF_NOTE_NV_CUINFO"
        /*0018*/ 	.short	0x0002
        /*001a*/ 	.short	0x0064
        /*001c*/ 	.short	0x0082
	.zero		2


//--------------------- .nv.info                  --------------------------
	.section	.nv.info,"",@"SHT_CUDA_INFO"
	.align	4


	//----- nvinfo : EIATTR_REGCOUNT
	.align		4
        /*0000*/ 	.byte	0x04, 0x2f
        /*0002*/ 	.short	(.L_1 - .L_0)
	.align		4
.L_0:
        /*0004*/ 	.word	index@(_Z7mat_mulPiS_S_i)
        /*0008*/ 	.word	0x00000020


	//----- nvinfo : EIATTR_FRAME_SIZE
	.align		4
.L_1:
        /*000c*/ 	.byte	0x04, 0x11
        /*000e*/ 	.short	(.L_3 - .L_2)
	.align		4
.L_2:
        /*0010*/ 	.word	index@(_Z7mat_mulPiS_S_i)
        /*0014*/ 	.word	0x00000000


	//----- nvinfo : EIATTR_MIN_STACK_SIZE
	.align		4
.L_3:
        /*0018*/ 	.byte	0x04, 0x12
        /*001a*/ 	.short	(.L_5 - .L_4)
	.align		4
.L_4:
        /*001c*/ 	.word	index@(_Z7mat_mulPiS_S_i)
        /*0020*/ 	.word	0x00000000
.L_5:


//--------------------- .nv.compat                --------------------------
	.section	.nv.compat,"",@"SHT_CUDA_COMPAT_INFO"
	.align	4
        /*0000*/ 	.byte	0x02, 0x09, 0x00, 0x00, 0x02, 0x02, 0x01, 0x00, 0x02, 0x05, 0x05, 0x00, 0x03, 0x07, 0x01, 0x01
        /*0010*/ 	.byte	0x02, 0x03, 0x00, 0x00, 0x02, 0x06, 0x01, 0x00, 0x04, 0x0b, 0x08, 0x00, 0x09, 0x00, 0x00, 0x00
        /*0020*/ 	.byte	0x00, 0x00, 0x00, 0x00


//--------------------- .nv.info._Z7mat_mulPiS_S_i --------------------------
	.section	.nv.info._Z7mat_mulPiS_S_i,"",@"SHT_CUDA_INFO"
	.sectionflags	@""
	.align	4


	//----- nvinfo : EIATTR_CUDA_API_VERSION
	.align		4
        /*0000*/ 	.byte	0x04, 0x37
        /*0002*/ 	.short	(.L_7 - .L_6)
.L_6:
        /*0004*/ 	.word	0x00000082


	//----- nvinfo : EIATTR_KPARAM_INFO
	.align		4
.L_7:
        /*0008*/ 	.byte	0x04, 0x17
        /*000a*/ 	.short	(.L_9 - .L_8)
.L_8:
        /*000c*/ 	.word	0x00000000
        /*0010*/ 	.short	0x0003
        /*0012*/ 	.short	0x0018
        /*0014*/ 	.byte	0x00, 0xf0, 0x11, 0x00


	//----- nvinfo : EIATTR_KPARAM_INFO
	.align		4
.L_9:
        /*0018*/ 	.byte	0x04, 0x17
        /*001a*/ 	.short	(.L_11 - .L_10)
.L_10:
        /*001c*/ 	.word	0x00000000
        /*0020*/ 	.short	0x0002
        /*0022*/ 	.short	0x0010
        /*0024*/ 	.byte	0x00, 0xf5, 0x21, 0x00


	//----- nvinfo : EIATTR_KPARAM_INFO
	.align		4
.L_11:
        /*0028*/ 	.byte	0x04, 0x17
        /*002a*/ 	.short	(.L_13 - .L_12)
.L_12:
        /*002c*/ 	.word	0x00000000
        /*0030*/ 	.short	0x0001
        /*0032*/ 	.short	0x0008
        /*0034*/ 	.byte	0x00, 0xf5, 0x21, 0x00


	//----- nvinfo : EIATTR_KPARAM_INFO
	.align		4
.L_13:
        /*0038*/ 	.byte	0x04, 0x17
        /*003a*/ 	.short	(.L_15 - .L_14)
.L_14:
        /*003c*/ 	.word	0x00000000
        /*0040*/ 	.short	0x0000
        /*0042*/ 	.short	0x0000
        /*0044*/ 	.byte	0x00, 0xf5, 0x21, 0x00


	//----- nvinfo : EIATTR_SPARSE_MMA_MASK
	.align		4
.L_15:
        /*0048*/ 	.byte	0x03, 0x50
        /*004a*/ 	.short	0x0000


	//----- nvinfo : EIATTR_MAXREG_COUNT
	.align		4
        /*004c*/ 	.byte	0x03, 0x1b
        /*004e*/ 	.short	0x00ff


	//----- nvinfo : EIATTR_NUM_BARRIERS
	.align		4
        /*0050*/ 	.byte	0x02, 0x4c
        /*0052*/ 	.byte	0x01
	.zero		1


	//----- nvinfo : EIATTR_MERCURY_ISA_VERSION
	.align		4
        /*0054*/ 	.byte	0x03, 0x5f
        /*0056*/ 	.short	0x0101


	//----- nvinfo : EIATTR_VRC_CTA_INIT_COUNT
	.align		4
        /*0058*/ 	.byte	0x02, 0x4a
	.zero		1
	.zero		1


	//----- nvinfo : EIATTR_EXIT_INSTR_OFFSETS
	.align		4
        /*005c*/ 	.byte	0x04, 0x1c
        /*005e*/ 	.short	(.L_17 - .L_16)


	//   ....[0]....
.L_16:
        /*0060*/ 	.word	0x00000ce0


	//----- nvinfo : EIATTR_CBANK_PARAM_SIZE
	.align		4
.L_17:
        /*0064*/ 	.byte	0x03, 0x19
        /*0066*/ 	.short	0x001c


	//----- nvinfo : EIATTR_PARAM_CBANK
	.align		4
        /*0068*/ 	.byte	0x04, 0x0a
        /*006a*/ 	.short	(.L_19 - .L_18)
	.align		4
.L_18:
        /*006c*/ 	.word	index@(.nv.constant0._Z7mat_mulPiS_S_i)
        /*0070*/ 	.short	0x0380
        /*0072*/ 	.short	0x001c


	//----- nvinfo : EIATTR_SW_WAR
	.align		4
.L_19:
        /*0074*/ 	.byte	0x04, 0x36
        /*0076*/ 	.short	(.L_21 - .L_20)
.L_20:
        /*0078*/ 	.word	0x00000008
.L_21:


//--------------------- .nv.callgraph             --------------------------
	.section	.nv.callgraph,"",@"SHT_CUDA_CALLGRAPH"
	.align	4
	.sectionentsize	8
	.align		4
        /*0000*/ 	.word	0x00000000
	.align		4
        /*0004*/ 	.word	0xffffffff
	.align		4
        /*0008*/ 	.word	0x00000000
	.align		4
        /*000c*/ 	.word	0xfffffffe
	.align		4
        /*0010*/ 	.word	0x00000000
	.align		4
        /*0014*/ 	.word	0xfffffffd
	.align		4
        /*0018*/ 	.word	0x00000000
	.align		4
        /*001c*/ 	.word	0xfffffffc


//--------------------- .text._Z7mat_mulPiS_S_i   --------------------------
	.section	.text._Z7mat_mulPiS_S_i,"ax",@progbits
	.align	128
        .global         _Z7mat_mulPiS_S_i
        .type           _Z7mat_mulPiS_S_i,@function
        .size           _Z7mat_mulPiS_S_i,(.L_x_5 - _Z7mat_mulPiS_S_i)
        .other          _Z7mat_mulPiS_S_i,@"STO_CUDA_ENTRY STV_DEFAULT"
_Z7mat_mulPiS_S_i:
.text._Z7mat_mulPiS_S_i:
[----:B------:R-:W-:Y:S08]  /*0000*/  LDC R1, c[0x0][0x37c] ;  /* 0x0000df00ff017b82 */ /* 0x000ff00000000800 */
[----:B------:R-:W0:Y:S01]  /*0010*/  LDC R3, c[0x0][0x398] ;  /* 0x0000e600ff037b82 */ /* 0x000e220000000800 */
[----:B------:R-:W1:Y:S01]  /*0020*/  S2R R0, SR_TID.Y ;  /* 0x0000000000007919 */ /* 0x000e620000002200 */
[----:B------:R-:W2:Y:S01]  /*0030*/  LDCU.64 UR8, c[0x0][0x358] ;  /* 0x00006b00ff0877ac */ /* 0x000ea20008000a00 */
[----:B------:R-:W-:Y:S01]  /*0040*/  IMAD.MOV.U32 R26, RZ, RZ, RZ ;  /* 0x000000ffff1a7224 */ /* 0x000fe200078e00ff */
[----:B------:R-:W3:Y:S04]  /*0050*/  S2R R11, SR_TID.X ;  /* 0x00000000000b7919 */ /* 0x000ee80000002100 */
[----:B------:R-:W1:Y:S08]  /*0060*/  LDC R5, c[0x0][0x364] ;  /* 0x0000d900ff057b82 */ /* 0x000e700000000800 */
[----:B------:R-:W-:Y:S08]  /*0070*/  S2UR UR4, SR_CTAID.X ;  /* 0x00000000000479c3 */ /* 0x000ff00000002500 */
[----:B------:R-:W1:Y:S01]  /*0080*/  S2UR UR5, SR_CTAID.Y ;  /* 0x00000000000579c3 */ /* 0x000e620000002600 */
[----:B0-----:R-:W-:-:S07]  /*0090*/  ISETP.GE.AND P0, PT, R3, 0x2, PT ;  /* 0x000000020300780c */ /* 0x001fce0003f06270 */
[----:B------:R-:W3:Y:S01]  /*00a0*/  LDC R6, c[0x0][0x360] ;  /* 0x0000d800ff067b82 */ /* 0x000ee20000000800 */
[----:B-1----:R-:W-:Y:S02]  /*00b0*/  IMAD R4, R5, UR5, R0 ;  /* 0x0000000505047c24 */ /* 0x002fe4000f8e0200 */
[----:B---3--:R-:W-:-:S03]  /*00c0*/  IMAD R6, R6, UR4, R11 ;  /* 0x0000000406067c24 */ /* 0x008fc6000f8e020b */
[----:B--2---:R-:W-:Y:S05]  /*00d0*/  @!P0 BRA `(.L_x_0) ;  /* 0x0000000800f08947 */ /* 0x004fea0003800000 */
[----:B------:R-:W0:Y:S01]  /*00e0*/  S2UR UR6, SR_CgaCtaId ;  /* 0x00000000000679c3 */ /* 0x000e220000008800 */
[-C--:B------:R-:W-:Y:S01]  /*00f0*/  LEA.HI R5, R3, R3.reuse, RZ, 0x1 ;  /* 0x0000000303057211 */ /* 0x080fe200078f08ff */
[----:B------:R-:W-:Y:S01]  /*0100*/  UMOV UR4, 0x400 ;  /* 0x0000040000047882 */ /* 0x000fe20000000000 */
[----:B------:R-:W-:Y:S01]  /*0110*/  HFMA2 R10, -RZ, RZ, 0, 0 ;  /* 0x00000000ff0a7431 */ /* 0x000fe200000001ff */
[----:B------:R-:W-:Y:S01]  /*0120*/  UIADD3 UR5, UPT, UPT, UR4, 0x10, URZ ;  /* 0x0000001004057890 */ /* 0x000fe2000fffe0ff */
[----:B------:R-:W-:Y:S01]  /*0130*/  SHF.R.S32.HI R5, RZ, 0x1, R5 ;  /* 0x00000001ff057819 */ /* 0x000fe20000011405 */
[----:B------:R-:W-:Y:S02]  /*0140*/  IMAD R7, R4, R3, R11 ;  /* 0x0000000304077224 */ /* 0x000fe400078e020b */
[----:B------:R-:W-:Y:S02]  /*0150*/  IMAD.MOV.U32 R26, RZ, RZ, RZ ;  /* 0x000000ffff1a7224 */ /* 0x000fe400078e00ff */
[----:B------:R-:W-:-:S05]  /*0160*/  VIADD R2, R5, 0xffffffff ;  /* 0xffffffff05027836 */ /* 0x000fca0000000000 */
[----:B------:R-:W-:Y:S01]  /*0170*/  ISETP.GE.U32.AND P0, PT, R2, 0x3, PT ;  /* 0x000000030200780c */ /* 0x000fe20003f06070 */
[----:B0-----:R-:W-:Y:S02]  /*0180*/  ULEA UR5, UR6, UR5, 0x18 ;  /* 0x0000000506057291 */ /* 0x001fe4000f8ec0ff */
[----:B------:R-:W-:-:S04]  /*0190*/  ULEA UR4, UR6, UR4, 0x18 ;  /* 0x0000000406047291 */ /* 0x000fc8000f8ec0ff */
[----:B------:R-:W-:Y:S02]  /*01a0*/  LEA R9, R11, UR5, 0x2 ;  /* 0x000000050b097c11 */ /* 0x000fe4000f8e10ff */
[----:B------:R-:W-:-:S03]  /*01b0*/  LEA R8, R0, UR4, 0x3 ;  /* 0x0000000400087c11 */ /* 0x000fc6000f8e18ff */
[----:B------:R-:W-:Y:S01]  /*01c0*/  IMAD R18, R0, 0x8, R9 ;  /* 0x0000000800127824 */ /* 0x000fe200078e0209 */
[----:B------:R-:W-:Y:S01]  /*01d0*/  LEA R11, R11, R8, 0x2 ;  /* 0x000000080b0b7211 */ /* 0x000fe200078e10ff */
[----:B------:R-:W-:Y:S06]  /*01e0*/  @!P0 BRA `(.L_x_1) ;  /* 0x0000000400788947 */ /* 0x000fec0003800000 */
[C---:B------:R-:W-:Y:S01]  /*01f0*/  IADD3 R23, PT, PT, R0.reuse, 0x6, RZ ;  /* 0x0000000600177810 */ /* 0x040fe20007ffe0ff */
[C---:B------:R-:W-:Y:S01]  /*0200*/  VIADD R21, R0.reuse, 0x4 ;  /* 0x0000000400157836 */ /* 0x040fe20000000000 */
[C---:B------:R-:W-:Y:S01]  /*0210*/  IADD3 R19, PT, PT, R0.reuse, 0x2, RZ ;  /* 0x0000000200137810 */ /* 0x040fe20007ffe0ff */
[--C-:B------:R-:W-:Y:S01]  /*0220*/  IMAD R20, R0, R3, R6.reuse ;  /* 0x0000000300147224 */ /* 0x100fe200078e0206 */
[----:B------:R-:W-:Y:S01]  /*0230*/  LOP3.LUT R10, R5, 0x3ffffffc, RZ, 0xc0, !PT ;  /* 0x3ffffffc050a7812 */ /* 0x000fe200078ec0ff */
[----:B------:R-:W-:Y:S01]  /*0240*/  IMAD.MOV.U32 R26, RZ, RZ, RZ ;  /* 0x000000ffff1a7224 */ /* 0x000fe200078e00ff */
[----:B------:R-:W-:Y:S01]  /*0250*/  MOV R2, R7 ;  /* 0x0000000700027202 */ /* 0x000fe20000000f00 */
[-CC-:B------:R-:W-:Y:S02]  /*0260*/  IMAD R23, R23, R3.reuse, R6.reuse ;  /* 0x0000000317177224 */ /* 0x180fe400078e0206 */
[-CC-:B------:R-:W-:Y:S02]  /*0270*/  IMAD R21, R21, R3.reuse, R6.reuse ;  /* 0x0000000315157224 */ /* 0x180fe400078e0206 */
[----:B------:R-:W-:-:S02]  /*0280*/  IMAD R19, R19, R3, R6 ;  /* 0x0000000313137224 */ /* 0x000fc400078e0206 */
[----:B------:R-:W-:-:S07]  /*0290*/  IMAD.MOV R22, RZ, RZ, -R10 ;  /* 0x000000ffff167224 */ /* 0x000fce00078e0a0a */
.L_x_2:
[----:B0-----:R-:W0:Y:S08]  /*02a0*/  LDC.64 R12, c[0x0][0x380] ;  /* 0x0000e000ff0c7b82 */ /* 0x001e300000000a00 */
[----:B-1----:R-:W1:Y:S01]  /*02b0*/  LDC.64 R14, c[0x0][0x388] ;  /* 0x0000e200ff0e7b82 */ /* 0x002e620000000a00 */
[----:B0-----:R-:W-:-:S05]  /*02c0*/  IMAD.WIDE R12, R2, 0x4, R12 ;  /* 0x00000004020c7825 */ /* 0x001fca00078e020c */
[----:B------:R-:W2:Y:S01]  /*02d0*/  LDG.E R16, desc[UR8][R12.64] ;  /* 0x000000080c107981 */ /* 0x000ea2000c1e1900 */
[----:B-1----:R-:W-:-:S06]  /*02e0*/  IMAD.WIDE R24, R20, 0x4, R14 ;  /* 0x0000000414187825 */ /* 0x002fcc00078e020e */
[----:B------:R-:W3:Y:S01]  /*02f0*/  LDG.E R24, desc[UR8][R24.64] ;  /* 0x0000000818187981 */ /* 0x000ee2000c1e1900 */
[----:B------:R-:W-:Y:S02]  /*0300*/  I2FP.F32.S32 R26, R26 ;  /* 0x0000001a001a7245 */ /* 0x000fe40000201400 */
[----:B--2---:R-:W-:-:S05]  /*0310*/  I2FP.F32.S32 R27, R16 ;  /* 0x00000010001b7245 */ /* 0x004fca0000201400 */
[----:B------:R-:W-:Y:S01]  /*0320*/  STS [R11], R27 ;  /* 0x0000001b0b007388 */ /* 0x000fe20000000800 */
[----:B---3--:R-:W-:-:S05]  /*0330*/  I2FP.F32.S32 R29, R24 ;  /* 0x00000018001d7245 */ /* 0x008fca0000201400 */
[----:B------:R-:W-:Y:S01]  /*0340*/  STS [R18], R29 ;  /* 0x0000001d12007388 */ /* 0x000fe20000000800 */
[----:B------:R-:W-:Y:S06]  /*0350*/  BAR.SYNC.DEFER_BLOCKING 0x0 ;  /* 0x0000000000007b1d */ /* 0x000fec0000010000 */
[----:B------:R-:W-:Y:S04]  /*0360*/  LDS R25, [R9] ;  /* 0x0000000009197984 */ /* 0x000fe80000000800 */
[----:B------:R-:W0:Y:S04]  /*0370*/  LDS.64 R16, [R8] ;  /* 0x0000000008107984 */ /* 0x000e280000000a00 */
[----:B------:R-:W1:Y:S01]  /*0380*/  LDS R28, [R9+0x8] ;  /* 0x00000800091c7984 */ /* 0x000e620000000800 */
[----:B0-----:R-:W-:Y:S01]  /*0390*/  FFMA R16, R16, R25, R26 ;  /* 0x0000001910107223 */ /* 0x001fe2000000001a */
[----:B------:R-:W-:Y:S06]  /*03a0*/  BAR.SYNC.DEFER_BLOCKING 0x0 ;  /* 0x0000000000007b1d */ /* 0x000fec0000010000 */
[----:B------:R-:W0:Y:S02]  /*03b0*/  F2I.TRUNC.NTZ R16, R16 ;  /* 0x0000001000107305 */ /* 0x000e24000020f100 */
[----:B0-----:R-:W-:-:S05]  /*03c0*/  I2FP.F32.S32 R25, R16 ;  /* 0x0000001000197245 */ /* 0x001fca0000201400 */
[----:B-1----:R-:W-:Y:S01]  /*03d0*/  FFMA R28, R28, R17, R25 ;  /* 0x000000111c1c7223 */ /* 0x002fe20000000019 */
[----:B------:R-:W-:Y:S01]  /*03e0*/  IMAD.WIDE R24, R19, 0x4, R14 ;  /* 0x0000000413187825 */ /* 0x000fe200078e020e */
[----:B------:R-:W2:Y:S05]  /*03f0*/  LDG.E R17, desc[UR8][R12.64+0x8] ;  /* 0x000008080c117981 */ /* 0x000eaa000c1e1900 */
[----:B------:R-:W3:Y:S01]  /*0400*/  LDG.E R24, desc[UR8][R24.64] ;  /* 0x0000000818187981 */ /* 0x000ee2000c1e1900 */
[----:B------:R-:W0:Y:S01]  /*0410*/  F2I.TRUNC.NTZ R28, R28 ;  /* 0x0000001c001c7305 */ /* 0x000e22000020f100 */
[----:B--2---:R-:W-:Y:S02]  /*0420*/  I2FP.F32.S32 R27, R17 ;  /* 0x00000011001b7245 */ /* 0x004fe40000201400 */
[----:B---3--:R-:W-:-:S03]  /*0430*/  I2FP.F32.S32 R29, R24 ;  /* 0x00000018001d7245 */ /* 0x008fc60000201400 */
[----:B------:R0:W-:Y:S04]  /*0440*/  STS [R11], R27 ;  /* 0x0000001b0b007388 */ /* 0x0001e80000000800 */
[----:B------:R-:W-:Y:S01]  /*0450*/  STS [R18], R29 ;  /* 0x0000001d12007388 */ /* 0x000fe20000000800 */
[----:B------:R-:W-:Y:S06]  /*0460*/  BAR.SYNC.DEFER_BLOCKING 0x0 ;  /* 0x0000000000007b1d */ /* 0x000fec0000010000 */
[----:B------:R-:W-:Y:S04]  /*0470*/  LDS R25, [R9] ;  /* 0x0000000009197984 */ /* 0x000fe80000000800 */
[----:B------:R-:W1:Y:S04]  /*0480*/  LDS.64 R16, [R8] ;  /* 0x0000000008107984 */ /* 0x000e680000000a00 */
[----:B------:R-:W2:Y:S01]  /*0490*/  LDS R26, [R9+0x8] ;  /* 0x00000800091a7984 */ /* 0x000ea20000000800 */
[----:B0-----:R-:W-:Y:S01]  /*04a0*/  I2FP.F32.S32 R27, R28 ;  /* 0x0000001c001b7245 */ /* 0x001fe20000201400 */
[----:B------:R-:W-:Y:S04]  /*04b0*/  BAR.SYNC.DEFER_BLOCKING 0x0 ;  /* 0x0000000000007b1d */ /* 0x000fe80000010000 */
[----:B-1----:R-:W-:-:S06]  /*04c0*/  FFMA R16, R16, R25, R27 ;  /* 0x0000001910107223 */ /* 0x002fcc000000001b */
[----:B------:R-:W0:Y:S02]  /*04d0*/  F2I.TRUNC.NTZ R16, R16 ;  /* 0x0000001000107305 */ /* 0x000e24000020f100 */
[----:B0-----:R-:W-:-:S05]  /*04e0*/  I2FP.F32.S32 R25, R16 ;  /* 0x0000001000197245 */ /* 0x001fca0000201400 */
[----:B--2---:R-:W-:Y:S01]  /*04f0*/  FFMA R26, R26, R17, R25 ;  /* 0x000000111a1a7223 */ /* 0x004fe20000000019 */
[----:B------:R-:W-:Y:S01]  /*0500*/  IMAD.WIDE R24, R21, 0x4, R14 ;  /* 0x0000000415187825 */ /* 0x000fe200078e020e */
[----:B------:R-:W2:Y:S05]  /*0510*/  LDG.E R17, desc[UR8][R12.64+0x10] ;  /* 0x000010080c117981 */ /* 0x000eaa000c1e1900 */
[----:B------:R-:W3:Y:S01]  /*0520*/  LDG.E R24, desc[UR8][R24.64] ;  /* 0x0000000818187981 */ /* 0x000ee2000c1e1900 */
[----:B--2---:R-:W-:Y:S02]  /*0530*/  I2FP.F32.S32 R29, R17 ;  /* 0x00000011001d7245 */ /* 0x004fe40000201400 */
[----:B---3--:R-:W-:-:S03]  /*0540*/  I2FP.F32.S32 R25, R24 ;  /* 0x0000001800197245 */ /* 0x008fc60000201400 */
[----:B------:R0:W-:Y:S04]  /*0550*/  STS [R11], R29 ;  /* 0x0000001d0b007388 */ /* 0x0001e80000000800 */
[----:B------:R-:W-:Y:S01]  /*0560*/  STS [R18], R25 ;  /* 0x0000001912007388 */ /* 0x000fe20000000800 */
[----:B------:R-:W-:Y:S01]  /*0570*/  BAR.SYNC.DEFER_BLOCKING 0x0 ;  /* 0x0000000000007b1d */ /* 0x000fe20000010000 */
[----:B------:R-:W-:-:S05]  /*0580*/  IMAD.WIDE R16, R23, 0x4, R14 ;  /* 0x0000000417107825 */ /* 0x000fca00078e020e */
[----:B------:R-:W-:Y:S04]  /*0590*/  LDS R27, [R9] ;  /* 0x00000000091b7984 */ /* 0x000fe80000000800 */
[----:B------:R-:W-:Y:S04]  /*05a0*/  LDS R28, [R9+0x8] ;  /* 0x00000800091c7984 */ /* 0x000fe80000000800 */
[----:B------:R-:W1:Y:S01]  /*05b0*/  LDS.64 R14, [R8] ;  /* 0x00000000080e7984 */ /* 0x000e620000000a00 */
[----:B------:R-:W-:Y:S06]  /*05c0*/  BAR.SYNC.DEFER_BLOCKING 0x0 ;  /* 0x0000000000007b1d */ /* 0x000fec0000010000 */
[----:B------:R-:W2:Y:S04]  /*05d0*/  LDG.E R12, desc[UR8][R12.64+0x18] ;  /* 0x000018080c0c7981 */ /* 0x000ea8000c1e1900 */
[----:B------:R3:W4:Y:S01]  /*05e0*/  LDG.E R16, desc[UR8][R16.64] ;  /* 0x0000000810107981 */ /* 0x000722000c1e1900 */
[----:B------:R-:W0:Y:S02]  /*05f0*/  F2I.TRUNC.NTZ R26, R26 ;  /* 0x0000001a001a7305 */ /* 0x000e24000020f100 */
[----:B0-----:R-:W-:-:S05]  /*0600*/  I2FP.F32.S32 R29, R26 ;  /* 0x0000001a001d7245 */ /* 0x001fca0000201400 */
[----:B-1----:R-:W-:-:S06]  /*0610*/  FFMA R14, R14, R27, R29 ;  /* 0x0000001b0e0e7223 */ /* 0x002fcc000000001d */
[----:B------:R-:W3:Y:S02]  /*0620*/  F2I.TRUNC.NTZ R14, R14 ;  /* 0x0000000e000e7305 */ /* 0x000ee4000020f100 */
[----:B---3--:R-:W-:-:S05]  /*0630*/  I2FP.F32.S32 R17, R14 ;  /* 0x0000000e00117245 */ /* 0x008fca0000201400 */
[----:B------:R-:W-:-:S06]  /*0640*/  FFMA R15, R28, R15, R17 ;  /* 0x0000000f1c0f7223 */ /* 0x000fcc0000000011 */
[----:B------:R-:W0:Y:S02]  /*0650*/  F2I.TRUNC.NTZ R15, R15 ;  /* 0x0000000f000f7305 */ /* 0x000e24000020f100 */
[----:B0-----:R-:W-:Y:S02]  /*0660*/  I2FP.F32.S32 R17, R15 ;  /* 0x0000000f00117245 */ /* 0x001fe40000201400 */
[----:B------:R-:W-:-:S04]  /*0670*/  IADD3 R22, PT, PT, R22, 0x4, RZ ;  /* 0x0000000416167810 */ /* 0x000fc80007ffe0ff */
[----:B------:R-:W-:Y:S01]  /*0680*/  ISETP.NE.AND P0, PT, R22, RZ, PT ;  /* 0x000000ff1600720c */ /* 0x000fe20003f05270 */
[----:B------:R-:W-:Y:S01]  /*0690*/  VIADD R2, R2, 0x8 ;  /* 0x0000000802027836 */ /* 0x000fe20000000000 */
[C---:B------:R-:W-:Y:S01]  /*06a0*/  LEA R20, R3.reuse, R20, 0x3 ;  /* 0x0000001403147211 */ /* 0x040fe200078e18ff */
[C---:B------:R-:W-:Y:S01]  /*06b0*/  IMAD R19, R3.reuse, 0x8, R19 ;  /* 0x0000000803137824 */ /* 0x040fe200078e0213 */
[C---:B------:R-:W-:Y:S01]  /*06c0*/  LEA R23, R3.reuse, R23, 0x3 ;  /* 0x0000001703177211 */ /* 0x040fe200078e18ff */
[----:B------:R-:W-:Y:S01]  /*06d0*/  IMAD R21, R3, 0x8, R21 ;  /* 0x0000000803157824 */ /* 0x000fe200078e0215 */
[----:B--2---:R-:W-:Y:S02]  /*06e0*/  I2FP.F32.S32 R24, R12 ;  /* 0x0000000c00187245 */ /* 0x004fe40000201400 */
[----:B----4-:R-:W-:-:S03]  /*06f0*/  I2FP.F32.S32 R25, R16 ;  /* 0x0000001000197245 */ /* 0x010fc60000201400 */
[----:B------:R-:W-:Y:S04]  /*0700*/  STS [R11], R24 ;  /* 0x000000180b007388 */ /* 0x000fe80000000800 */
[----:B------:R-:W-:Y:S01]  /*0710*/  STS [R18], R25 ;  /* 0x0000001912007388 */ /* 0x000fe20000000800 */
[----:B------:R-:W-:Y:S06]  /*0720*/  BAR.SYNC.DEFER_BLOCKING 0x0 ;  /* 0x0000000000007b1d */ /* 0x000fec0000010000 */
[----:B------:R-:W-:Y:S04]  /*0730*/  LDS R27, [R9] ;  /* 0x00000000091b7984 */ /* 0x000fe80000000800 */
[----:B------:R-:W0:Y:S04]  /*0740*/  LDS.64 R12, [R8] ;  /* 0x00000000080c7984 */ /* 0x000e280000000a00 */
[----:B------:R-:W1:Y:S01]  /*0750*/  LDS R16, [R9+0x8] ;  /* 0x0000080009107984 */ /* 0x000e620000000800 */
[----:B0-----:R-:W-:-:S06]  /*0760*/  FFMA R12, R12, R27, R17 ;  /* 0x0000001b0c0c7223 */ /* 0x001fcc0000000011 */
[----:B------:R-:W0:Y:S02]  /*0770*/  F2I.TRUNC.NTZ R12, R12 ;  /* 0x0000000c000c7305 */ /* 0x000e24000020f100 */
[----:B0-----:R-:W-:-:S05]  /*0780*/  I2FP.F32.S32 R17, R12 ;  /* 0x0000000c00117245 */ /* 0x001fca0000201400 */
[----:B-1----:R-:W-:-:S04]  /*0790*/  FFMA R13, R16, R13, R17 ;  /* 0x0000000d100d7223 */ /* 0x002fc80000000011 */
[----:B------:R0:W1:Y:S01]  /*07a0*/  F2I.TRUNC.NTZ R26, R13 ;  /* 0x0000000d001a7305 */ /* 0x000062000020f100 */
[----:B------:R-:W-:Y:S06]  /*07b0*/  BAR.SYNC.DEFER_BLOCKING 0x0 ;  /* 0x0000000000007b1d */ /* 0x000fec0000010000 */
[----:B------:R-:W-:Y:S05]  /*07c0*/  @P0 BRA `(.L_x_2) ;  /* 0xfffffff800b40947 */ /* 0x000fea000383ffff */
.L_x_1:
[----:B------:R-:W-:-:S13]  /*07d0*/  LOP3.LUT P0, R2, R5, 0x3, RZ, 0xc0, !PT ;  /* 0x0000000305027812 */ /* 0x000fda000780c0ff */
[----:B------:R-:W-:Y:S05]  /*07e0*/  @!P0 BRA `(.L_x_0) ;  /* 0x00000004002c8947 */ /* 0x000fea0003800000 */
[----:B------:R-:W-:Y:S02]  /*07f0*/  ISETP.NE.AND P0, PT, R2, 0x1, PT ;  /* 0x000000010200780c */ /* 0x000fe40003f05270 */
[----:B------:R-:W-:-:S04]  /*0800*/  LOP3.LUT R5, R5, 0x1, RZ, 0xc0, !PT ;  /* 0x0000000105057812 */ /* 0x000fc800078ec0ff */
[----:B------:R-:W-:-:S07]  /*0810*/  ISETP.NE.U32.AND P1, PT, R5, 0x1, PT ;  /* 0x000000010500780c */ /* 0x000fce0003f25070 */
[----:B------:R-:W-:Y:S06]  /*0820*/  @!P0 BRA `(.L_x_3) ;  /* 0x0000000000b88947 */ /* 0x000fec0003800000 */
[----:B0-----:R-:W0:Y:S01]  /*0830*/  LDC.64 R12, c[0x0][0x380] ;  /* 0x0000e000ff0c7b82 */ /* 0x001e220000000a00 */
[C---:B------:R-:W-:Y:S01]  /*0840*/  LEA R16, R10.reuse, R0, 0x1 ;  /* 0x000000000a107211 */ /* 0x040fe200078e08ff */
[----:B------:R-:W-:-:S04]  /*0850*/  IMAD R5, R10, 0x2, R7 ;  /* 0x000000020a057824 */ /* 0x000fc800078e0207 */
[----:B------:R-:W-:Y:S02]  /*0860*/  IMAD R21, R16, R3, R6 ;  /* 0x0000000310157224 */ /* 0x000fe400078e0206 */
[----:B------:R-:W2:Y:S01]  /*0870*/  LDC.64 R14, c[0x0][0x388] ;  /* 0x0000e200ff0e7b82 */ /* 0x000ea20000000a00 */
[----:B0-----:R-:W-:-:S05]  /*0880*/  IMAD.WIDE R12, R5, 0x4, R12 ;  /* 0x00000004050c7825 */ /* 0x001fca00078e020c */
[----:B------:R-:W3:Y:S01]  /*0890*/  LDG.E R2, desc[UR8][R12.64] ;  /* 0x000000080c027981 */ /* 0x000ee2000c1e1900 */
[----:B--2---:R-:W-:-:S06]  /*08a0*/  IMAD.WIDE R20, R21, 0x4, R14 ;  /* 0x0000000415147825 */ /* 0x004fcc00078e020e */
[----:B------:R-:W2:Y:S01]  /*08b0*/  LDG.E R20, desc[UR8][R20.64] ;  /* 0x0000000814147981 */ /* 0x000ea2000c1e1900 */
[----:B------:R-:W-:-:S05]  /*08c0*/  IADD3 R16, PT, PT, R16, 0x2, RZ ;  /* 0x0000000210107810 */ /* 0x000fca0007ffe0ff */
[----:B------:R-:W-:-:S04]  /*08d0*/  IMAD R17, R16, R3, R6 ;  /* 0x0000000310117224 */ /* 0x000fc800078e0206 */
[----:B------:R-:W-:Y:S01]  /*08e0*/  IMAD.WIDE R16, R17, 0x4, R14 ;  /* 0x0000000411107825 */ /* 0x000fe200078e020e */
[----:B---3--:R-:W-:-:S05]  /*08f0*/  I2FP.F32.S32 R22, R2 ;  /* 0x0000000200167245 */ /* 0x008fca0000201400 */
[----:B------:R-:W-:Y:S01]  /*0900*/  STS [R11], R22 ;  /* 0x000000160b007388 */ /* 0x000fe20000000800 */
[----:B--2---:R-:W-:-:S05]  /*0910*/  I2FP.F32.S32 R5, R20 ;  /* 0x0000001400057245 */ /* 0x004fca0000201400 */
[----:B------:R-:W-:Y:S01]  /*0920*/  STS [R18], R5 ;  /* 0x0000000512007388 */ /* 0x000fe20000000800 */
[----:B------:R-:W-:Y:S06]  /*0930*/  BAR.SYNC.DEFER_BLOCKING 0x0 ;  /* 0x0000000000007b1d */ /* 0x000fec0000010000 */
[----:B------:R-:W-:Y:S04]  /*0940*/  LDS R19, [R9] ;  /* 0x0000000009137984 */ /* 0x000fe80000000800 */
[----:B------:R-:W-:Y:S04]  /*0950*/  LDS R2, [R9+0x8] ;  /* 0x0000080009027984 */ /* 0x000fe80000000800 */
[----:B------:R-:W0:Y:S01]  /*0960*/  LDS.64 R14, [R8] ;  /* 0x00000000080e7984 */ /* 0x000e220000000a00 */
[----:B------:R-:W-:Y:S06]  /*0970*/  BAR.SYNC.DEFER_BLOCKING 0x0 ;  /* 0x0000000000007b1d */ /* 0x000fec0000010000 */
[----:B------:R-:W2:Y:S04]  /*0980*/  LDG.E R12, desc[UR8][R12.64+0x8] ;  /* 0x000008080c0c7981 */ /* 0x000ea8000c1e1900 */
[----:B------:R-:W3:Y:S01]  /*0990*/  LDG.E R16, desc[UR8][R16.64] ;  /* 0x0000000810107981 */ /* 0x000ee2000c1e1900 */
[----:B-1----:R-:W-:-:S05]  /*09a0*/  I2FP.F32.S32 R21, R26 ;  /* 0x0000001a00157245 */ /* 0x002fca0000201400 */
[----:B0-----:R-:W-:-:S06]  /*09b0*/  FFMA R14, R14, R19, R21 ;  /* 0x000000130e0e7223 */ /* 0x001fcc0000000015 */
[----:B------:R-:W0:Y:S02]  /*09c0*/  F2I.TRUNC.NTZ R14, R14 ;  /* 0x0000000e000e7305 */ /* 0x000e24000020f100 */
[----:B0-----:R-:W-:-:S05]  /*09d0*/  I2FP.F32.S32 R5, R14 ;  /* 0x0000000e00057245 */ /* 0x001fca0000201400 */
[----:B------:R-:W-:-:S06]  /*09e0*/  FFMA R2, R2, R15, R5 ;  /* 0x0000000f02027223 */ /* 0x000fcc0000000005 */
[----:B------:R-:W0:Y:S02]  /*09f0*/  F2I.TRUNC.NTZ R2, R2 ;  /* 0x0000000200027305 */ /* 0x000e24000020f100 */
[----:B0-----:R-:W-:Y:S01]  /*0a00*/  I2FP.F32.S32 R5, R2 ;  /* 0x0000000200057245 */ /* 0x001fe20000201400 */
[----:B------:R-:W-:-:S05]  /*0a10*/  IMAD R10, R10, 0x2, -R10 ;  /* 0x000000020a0a7824 */ /* 0x000fca00078e0a0a */
[----:B------:R-:W-:Y:S02]  /*0a20*/  IADD3 R10, PT, PT, R10, 0x2, RZ ;  /* 0x000000020a0a7810 */ /* 0x000fe40007ffe0ff */
[----:B--2---:R-:W-:Y:S02]  /*0a30*/  I2FP.F32.S32 R20, R12 ;  /* 0x0000000c00147245 */ /* 0x004fe40000201400 */
[----:B---3--:R-:W-:-:S03]  /*0a40*/  I2FP.F32.S32 R19, R16 ;  /* 0x0000001000137245 */ /* 0x008fc60000201400 */
        /* <DEDUP_REMOVED lines=10> */
[----:B------:R2:W3:Y:S01]  /*0af0*/  F2I.TRUNC.NTZ R26, R13 ;  /* 0x0000000d001a7305 */ /* 0x0004e2000020f100 */
[----:B------:R-:W-:Y:S06]  /*0b00*/  BAR.SYNC.DEFER_BLOCKING 0x0 ;  /* 0x0000000000007b1d */ /* 0x000fec0000010000 */
.L_x_3:
[----:B------:R-:W-:Y:S05]  /*0b10*/  @P1 BRA `(.L_x_0) ;  /* 0x0000000000601947 */ /* 0x000fea0003800000 */
[----:B------:R-:W4:Y:S01]  /*0b20*/  LDC.64 R14, c[0x0][0x380] ;  /* 0x0000e000ff0e7b82 */ /* 0x000f220000000a00 */
[C---:B------:R-:W-:Y:S01]  /*0b30*/  IMAD R0, R10.reuse, 0x2, R0 ;  /* 0x000000020a007824 */ /* 0x040fe200078e0200 */
[----:B------:R-:W-:-:S03]  /*0b40*/  LEA R7, R10, R7, 0x1 ;  /* 0x000000070a077211 */ /* 0x000fc600078e08ff */
[----:B------:R-:W-:-:S03]  /*0b50*/  IMAD R5, R0, R3, R6 ;  /* 0x0000000300057224 */ /* 0x000fc600078e0206 */
[----:B0-2---:R-:W0:Y:S01]  /*0b60*/  LDC.64 R12, c[0x0][0x388] ;  /* 0x0000e200ff0c7b82 */ /* 0x005e220000000a00 */
[----:B----4-:R-:W-:-:S06]  /*0b70*/  IMAD.WIDE R14, R7, 0x4, R14 ;  /* 0x00000004070e7825 */ /* 0x010fcc00078e020e */
[----:B------:R-:W2:Y:S01]  /*0b80*/  LDG.E R14, desc[UR8][R14.64] ;  /* 0x000000080e0e7981 */ /* 0x000ea2000c1e1900 */
[----:B0-----:R-:W-:-:S06]  /*0b90*/  IMAD.WIDE R12, R5, 0x4, R12 ;  /* 0x00000004050c7825 */ /* 0x001fcc00078e020c */
[----:B------:R-:W4:Y:S01]  /*0ba0*/  LDG.E R12, desc[UR8][R12.64] ;  /* 0x000000080c0c7981 */ /* 0x000f22000c1e1900 */
[----:B-1-3--:R-:W-:Y:S02]  /*0bb0*/  I2FP.F32.S32 R19, R26 ;  /* 0x0000001a00137245 */ /* 0x00afe40000201400 */
        /* <DEDUP_REMOVED lines=12> */
[----:B------:R4:W0:Y:S01]  /*0c80*/  F2I.TRUNC.NTZ R26, R2 ;  /* 0x00000002001a7305 */ /* 0x000822000020f100 */
[----:B------:R-:W-:Y:S06]  /*0c90*/  BAR.SYNC.DEFER_BLOCKING 0x0 ;  /* 0x0000000000007b1d */ /* 0x000fec0000010000 */
.L_x_0:
[----:B------:R-:W4:Y:S01]  /*0ca0*/  LDC.64 R8, c[0x0][0x390] ;  /* 0x0000e400ff087b82 */ /* 0x000f220000000a00 */
[----:B------:R-:W-:-:S04]  /*0cb0*/  IMAD R3, R4, R3, R6 ;  /* 0x0000000304037224 */ /* 0x000fc800078e0206 */
[----:B----4-:R-:W-:-:S05]  /*0cc0*/  IMAD.WIDE R2, R3, 0x4, R8 ;  /* 0x0000000403027825 */ /* 0x010fca00078e0208 */
[----:B01-3--:R-:W-:Y:S01]  /*0cd0*/  STG.E desc[UR8][R2.64], R26 ;  /* 0x0000001a02007986 */ /* 0x00bfe2000c101908 */
[----:B------:R-:W-:Y:S05]  /*0ce0*/  EXIT ;  /* 0x000000000000794d */ /* 0x000fea0003800000 */
.L_x_4:
[----:B------:R-:W-:-:S00]  /*0cf0*/  BRA `(.L_x_4) ;  /* 0xfffffffc00fc7947 */ /* 0x000fc0000383ffff */
[----:B------:R-:W-:-:S00]  /*0d00*/  NOP ;  /* 0x0000000000007918 */ /* 0x000fc00000000000 */
[----:B------:R-:W-:-:S00]  /*0d10*/  NOP ;  /* 0x0000000000007918 */ /* 0x000fc00000000000 */
[----:B------:R-:W-:-:S00]  /*0d20*/  NOP ;  /* 0x0000000000007918 */ /* 0x000fc00000000000 */
[----:B------:R-:W-:-:S00]  /*0d30*/  NOP ;  /* 0x0000000000007918 */ /* 0x000fc00000000000 */
[----:B------:R-:W-:-:S00]  /*0d40*/  NOP ;  /* 0x0000000000007918 */ /* 0x000fc00000000000 */
[----:B------:R-:W-:-:S00]  /*0d50*/  NOP ;  /* 0x0000000000007918 */ /* 0x000fc00000000000 */
[----:B------:R-:W-:-:S00]  /*0d60*/  NOP ;  /* 0x0000000000007918 */ /* 0x000fc00000000000 */
[----:B------:R-:W-:-:S00]  /*0d70*/  NOP ;  /* 0x0000000000007918 */ /* 0x000fc00000000000 */
.L_x_5:


//--------------------- .nv.shared._Z7mat_mulPiS_S_i --------------------------
	.section	.nv.shared._Z7mat_mulPiS_S_i,"aw",@nobits
	.sectionflags	@""
	.align	4
.nv.shared._Z7mat_mulPiS_S_i:
	.zero		1056


//--------------------- .nv.shared.reserved.0     --------------------------
	.section	.nv.shared.reserved.0,"aw",@nobits
	.weak		__nv_reservedSMEM_offset_0_alias
	.size		__nv_reservedSMEM_offset_0_alias, 0, 64
	.other		__nv_reservedSMEM_offset_0_alias,@"STO_CUDA_RESERVED_SHARED STV_DEFAULT"
__nv_reservedSMEM_offset_0_alias:
	.zero		0
	.zero		64


//--------------------- .nv.constant0._Z7mat_mulPiS_S_i --------------------------
	.section	.nv.constant0._Z7mat_mulPiS_S_i,"a",@progbits
	.sectionflags	@""
	.align	4
.nv.constant0._Z7mat_mulPiS_S_i:
	.zero		924


//--------------------- SYMBOLS --------------------------

	.type		.nv.reservedSmem.offset0,@object
	.size		.nv.reservedSmem.offset0,0x4
	.type		.nv.reservedSmem.cap,@object
	.size		.nv.reservedSmem.cap,0x4
